//
// Generated by NVIDIA NVVM Compiler
//
// Compiler Build ID: CL-36424714
// Cuda compilation tools, release 13.0, V13.0.88
// Based on NVVM 20.0.0
//

.version 9.0
.target sm_100
.address_size 64

	// .globl	_Z27matrix_multiplication_tiledPiS_S_iii
// _ZZ27matrix_multiplication_tiledPiS_S_iiiE6tile_A has been demoted
// _ZZ27matrix_multiplication_tiledPiS_S_iiiE6tile_B has been demoted

.visible .entry _Z27matrix_multiplication_tiledPiS_S_iii(
	.param .u64 .ptr .align 1 _Z27matrix_multiplication_tiledPiS_S_iii_param_0,
	.param .u64 .ptr .align 1 _Z27matrix_multiplication_tiledPiS_S_iii_param_1,
	.param .u64 .ptr .align 1 _Z27matrix_multiplication_tiledPiS_S_iii_param_2,
	.param .u32 _Z27matrix_multiplication_tiledPiS_S_iii_param_3,
	.param .u32 _Z27matrix_multiplication_tiledPiS_S_iii_param_4,
	.param .u32 _Z27matrix_multiplication_tiledPiS_S_iii_param_5
)
{
	.reg .pred 	%p<12>;
	.reg .b32 	%r<105>;
	.reg .b64 	%rd<13>;
	// demoted variable
	.shared .align 4 .b8 _ZZ27matrix_multiplication_tiledPiS_S_iiiE6tile_A[1024];
	// demoted variable
	.shared .align 4 .b8 _ZZ27matrix_multiplication_tiledPiS_S_iiiE6tile_B[1024];
	ld.param.u64 	%rd3, [_Z27matrix_multiplication_tiledPiS_S_iii_param_0];
	ld.param.u64 	%rd4, [_Z27matrix_multiplication_tiledPiS_S_iii_param_1];
	ld.param.u64 	%rd5, [_Z27matrix_multiplication_tiledPiS_S_iii_param_2];
	ld.param.u32 	%r31, [_Z27matrix_multiplication_tiledPiS_S_iii_param_3];
	ld.param.u32 	%r32, [_Z27matrix_multiplication_tiledPiS_S_iii_param_4];
	ld.param.u32 	%r33, [_Z27matrix_multiplication_tiledPiS_S_iii_param_5];
	mov.u32 	%r35, %ctaid.y;
	shl.b32 	%r36, %r35, 4;
	mov.u32 	%r98, %tid.y;
	add.s32 	%r2, %r36, %r98;
	mov.u32 	%r37, %ctaid.x;
	shl.b32 	%r3, %r37, 4;
	mov.u32 	%r96, %tid.x;
	add.s32 	%r5, %r3, %r96;
	setp.lt.s32 	%p1, %r32, 1;
	mov.b32 	%r104, 0;
	@%p1 bra 	$L__BB0_7;
	add.s32 	%r39, %r32, 15;
	shr.u32 	%r40, %r39, 4;
	shl.b32 	%r41, %r98, 6;
	mov.u32 	%r42, _ZZ27matrix_multiplication_tiledPiS_S_iiiE6tile_A;
	add.s32 	%r6, %r42, %r41;
	shl.b32 	%r43, %r96, 2;
	add.s32 	%r7, %r6, %r43;
	mov.u32 	%r44, _ZZ27matrix_multiplication_tiledPiS_S_iiiE6tile_B;
	add.s32 	%r9, %r44, %r43;
	add.s32 	%r8, %r9, %r41;
	neg.s32 	%r100, %r40;
	mad.lo.s32 	%r45, %r98, %r33, %r96;
	add.s32 	%r99, %r45, %r3;
	shl.b32 	%r12, %r33, 4;
	mad.lo.s32 	%r97, %r32, %r2, %r96;
	cvta.to.global.u64 	%rd1, %rd3;
	cvta.to.global.u64 	%rd2, %rd4;
	mov.b32 	%r104, 0;
$L__BB0_2:
	setp.ge.s32 	%p2, %r2, %r31;
	setp.ge.u32 	%p3, %r96, %r32;
	mov.b32 	%r102, 0;
	or.pred  	%p4, %p2, %p3;
	@%p4 bra 	$L__BB0_4;
	mul.wide.u32 	%rd6, %r97, 4;
	add.s64 	%rd7, %rd1, %rd6;
	ld.global.u32 	%r102, [%rd7];
$L__BB0_4:
	setp.ge.s32 	%p5, %r5, %r33;
	st.shared.u32 	[%r7], %r102;
	setp.ge.u32 	%p6, %r98, %r32;
	mov.b32 	%r103, 0;
	or.pred  	%p7, %p5, %p6;
	@%p7 bra 	$L__BB0_6;
	mul.wide.u32 	%rd8, %r99, 4;
	add.s64 	%rd9, %rd2, %rd8;
	ld.global.u32 	%r103, [%rd9];
$L__BB0_6:
	st.shared.u32 	[%r8], %r103;
	bar.sync 	0;
	ld.shared.u32 	%r48, [%r6];
	ld.shared.u32 	%r49, [%r9];
	mad.lo.s32 	%r50, %r49, %r48, %r104;
	ld.shared.u32 	%r51, [%r6+4];
	ld.shared.u32 	%r52, [%r9+64];
	mad.lo.s32 	%r53, %r52, %r51, %r50;
	ld.shared.u32 	%r54, [%r6+8];
	ld.shared.u32 	%r55, [%r9+128];
	mad.lo.s32 	%r56, %r55, %r54, %r53;
	ld.shared.u32 	%r57, [%r6+12];
	ld.shared.u32 	%r58, [%r9+192];
	mad.lo.s32 	%r59, %r58, %r57, %r56;
	ld.shared.u32 	%r60, [%r6+16];
	ld.shared.u32 	%r61, [%r9+256];
	mad.lo.s32 	%r62, %r61, %r60, %r59;
	ld.shared.u32 	%r63, [%r6+20];
	ld.shared.u32 	%r64, [%r9+320];
	mad.lo.s32 	%r65, %r64, %r63, %r62;
	ld.shared.u32 	%r66, [%r6+24];
	ld.shared.u32 	%r67, [%r9+384];
	mad.lo.s32 	%r68, %r67, %r66, %r65;
	ld.shared.u32 	%r69, [%r6+28];
	ld.shared.u32 	%r70, [%r9+448];
	mad.lo.s32 	%r71, %r70, %r69, %r68;
	ld.shared.u32 	%r72, [%r6+32];
	ld.shared.u32 	%r73, [%r9+512];
	mad.lo.s32 	%r74, %r73, %r72, %r71;
	ld.shared.u32 	%r75, [%r6+36];
	ld.shared.u32 	%r76, [%r9+576];
	mad.lo.s32 	%r77, %r76, %r75, %r74;
	ld.shared.u32 	%r78, [%r6+40];
	ld.shared.u32 	%r79, [%r9+640];
	mad.lo.s32 	%r80, %r79, %r78, %r77;
	ld.shared.u32 	%r81, [%r6+44];
	ld.shared.u32 	%r82, [%r9+704];
	mad.lo.s32 	%r83, %r82, %r81, %r80;
	ld.shared.u32 	%r84, [%r6+48];
	ld.shared.u32 	%r85, [%r9+768];
	mad.lo.s32 	%r86, %r85, %r84, %r83;
	ld.shared.u32 	%r87, [%r6+52];
	ld.shared.u32 	%r88, [%r9+832];
	mad.lo.s32 	%r89, %r88, %r87, %r86;
	ld.shared.u32 	%r90, [%r6+56];
	ld.shared.u32 	%r91, [%r9+896];
	mad.lo.s32 	%r92, %r91, %r90, %r89;
	ld.shared.u32 	%r93, [%r6+60];
	ld.shared.u32 	%r94, [%r9+960];
	mad.lo.s32 	%r104, %r94, %r93, %r92;
	bar.sync 	0;
	add.s32 	%r100, %r100, 1;
	setp.ne.s32 	%p8, %r100, 0;
	add.s32 	%r99, %r99, %r12;
	add.s32 	%r98, %r98, 16;
	add.s32 	%r97, %r97, 16;
	add.s32 	%r96, %r96, 16;
	@%p8 bra 	$L__BB0_2;
$L__BB0_7:
	setp.ge.s32 	%p9, %r2, %r31;
	setp.ge.s32 	%p10, %r5, %r33;
	or.pred  	%p11, %p9, %p10;
	@%p11 bra 	$L__BB0_9;
	mad.lo.s32 	%r95, %r33, %r2, %r5;
	cvta.to.global.u64 	%rd10, %rd5;
	mul.wide.s32 	%rd11, %r95, 4;
	add.s64 	%rd12, %rd10, %rd11;
	st.global.u32 	[%rd12], %r104;
$L__BB0_9:
	ret;

}


// ===== COMPILED SASS (sm_100) =====

	.target	sm_100

	.elftype	@"ET_EXEC"


//--------------------- .note.nv.tkinfo           --------------------------
	.section	.note.nv.tkinfo,"",@"SHT_NOTE"
	.sectionflags	@"SHF_NOTE_NV_TKINFO"
	.tkinfo
        /*0018*/ 	.word	0x00000002
        /*0030*/ 	.string	""
        /*0030*/ 	.string	"ptxas"
        /*0030*/ 	.string	"Cuda compilation tools, release 13.0, V13.0.88"
        /*0030*/ 	.string	"Build cuda_13.0.r13.0/compiler.36424714_0"
        /*0030*/ 	.string	"-arch sm_100 -m 64 "



//--------------------- .note.nv.cuinfo           --------------------------
	.section	.note.nv.cuinfo,"",@"SHT_NOTE"
	.sectionflags	@"SHF_NOTE_NV_CUINFO"
        /*0018*/ 	.short	0x0002
        /*001a*/ 	.short	0x0064
        /*001c*/ 	.short	0x0082
	.zero		2


//--------------------- .nv.info                  --------------------------
	.section	.nv.info,"",@"SHT_CUDA_INFO"
	.align	4


	//----- nvinfo : EIATTR_REGCOUNT
	.align		4
        /*0000*/ 	.byte	0x04, 0x2f
        /*0002*/ 	.short	(.L_1 - .L_0)
	.align		4
.L_0:
        /*0004*/ 	.word	index@(_Z27matrix_multiplication_tiledPiS_S_iii)
        /*0008*/ 	.word	0x00000020


	//----- nvinfo : EIATTR_FRAME_SIZE
	.align		4
.L_1:
        /*000c*/ 	.byte	0x04, 0x11
        /*000e*/ 	.short	(.L_3 - .L_2)
	.align		4
.L_2:
        /*0010*/ 	.word	index@(_Z27matrix_multiplication_tiledPiS_S_iii)
        /*0014*/ 	.word	0x00000000


	//----- nvinfo : EIATTR_MIN_STACK_SIZE
	.align		4
.L_3:
        /*0018*/ 	.byte	0x04, 0x12
        /*001a*/ 	.short	(.L_5 - .L_4)
	.align		4
.L_4:
        /*001c*/ 	.word	index@(_Z27matrix_multiplication_tiledPiS_S_iii)
        /*0020*/ 	.word	0x00000000
.L_5:


//--------------------- .nv.compat                --------------------------
	.section	.nv.compat,"",@"SHT_CUDA_COMPAT_INFO"
	.align	4
        /*0000*/ 	.byte	0x02, 0x09, 0x00, 0x00, 0x02, 0x02, 0x01, 0x00, 0x02, 0x05, 0x05, 0x00, 0x03, 0x07, 0x01, 0x01
        /*0010*/ 	.byte	0x02, 0x03, 0x00, 0x00, 0x02, 0x06, 0x01, 0x00, 0x04, 0x0b, 0x08, 0x00, 0x09, 0x00, 0x00, 0x00
        /*0020*/ 	.byte	0x00, 0x00, 0x00, 0x00


//--------------------- .nv.info._Z27matrix_multiplication_tiledPiS_S_iii --------------------------
	.section	.nv.info._Z27matrix_multiplication_tiledPiS_S_iii,"",@"SHT_CUDA_INFO"
	.sectionflags	@""
	.align	4


	//----- nvinfo : EIATTR_CUDA_API_VERSION
	.align		4
        /*0000*/ 	.byte	0x04, 0x37
        /*0002*/ 	.short	(.L_7 - .L_6)
.L_6:
        /*0004*/ 	.word	0x00000082


	//----- nvinfo : EIATTR_KPARAM_INFO
	.align		4
.L_7:
        /*0008*/ 	.byte	0x04, 0x17
        /*000a*/ 	.short	(.L_9 - .L_8)
.L_8:
        /*000c*/ 	.word	0x00000000
        /*0010*/ 	.short	0x0005
        /*0012*/ 	.short	0x0020
        /*0014*/ 	.byte	0x00, 0xf0, 0x11, 0x00


	//----- nvinfo : EIATTR_KPARAM_INFO
	.align		4
.L_9:
        /*0018*/ 	.byte	0x04, 0x17
        /*001a*/ 	.short	(.L_11 - .L_10)
.L_10:
        /*001c*/ 	.word	0x00000000
        /*0020*/ 	.short	0x0004
        /*0022*/ 	.short	0x001c
        /*0024*/ 	.byte	0x00, 0xf0, 0x11, 0x00


	//----- nvinfo : EIATTR_KPARAM_INFO
	.align		4
.L_11:
        /*0028*/ 	.byte	0x04, 0x17
        /*002a*/ 	.short	(.L_13 - .L_12)
.L_12:
        /*002c*/ 	.word	0x00000000
        /*0030*/ 	.short	0x0003
        /*0032*/ 	.short	0x0018
        /*0034*/ 	.byte	0x00, 0xf0, 0x11, 0x00


	//----- nvinfo : EIATTR_KPARAM_INFO
	.align		4
.L_13:
        /*0038*/ 	.byte	0x04, 0x17
        /*003a*/ 	.short	(.L_15 - .L_14)
.L_14:
        /*003c*/ 	.word	0x00000000
        /*0040*/ 	.short	0x0002
        /*0042*/ 	.short	0x0010
        /*0044*/ 	.byte	0x00, 0xf5, 0x21, 0x00


	//----- nvinfo : EIATTR_KPARAM_INFO
	.align		4
.L_15:
        /*0048*/ 	.byte	0x04, 0x17
        /*004a*/ 	.short	(.L_17 - .L_16)
.L_16:
        /*004c*/ 	.word	0x00000000
        /*0050*/ 	.short	0x0001
        /*0052*/ 	.short	0x0008
        /*0054*/ 	.byte	0x00, 0xf5, 0x21, 0x00


	//----- nvinfo : EIATTR_KPARAM_INFO
	.align		4
.L_17:
        /*0058*/ 	.byte	0x04, 0x17
        /*005a*/ 	.short	(.L_19 - .L_18)
.L_18:
        /*005c*/ 	.word	0x00000000
        /*0060*/ 	.short	0x0000
        /*0062*/ 	.short	0x0000
        /*0064*/ 	.byte	0x00, 0xf5, 0x21, 0x00


	//----- nvinfo : EIATTR_SPARSE_MMA_MASK
	.align		4
.L_19:
        /*0068*/ 	.byte	0x03, 0x50
        /*006a*/ 	.short	0x0000


	//----- nvinfo : EIATTR_MAXREG_COUNT
	.align		4
        /*006c*/ 	.byte	0x03, 0x1b
        /*006e*/ 	.short	0x00ff


	//----- nvinfo : EIATTR_NUM_BARRIERS
	.align		4
        /*0070*/ 	.byte	0x02, 0x4c
        /*0072*/ 	.byte	0x01
	.zero		1


	//----- nvinfo : EIATTR_MERCURY_ISA_VERSION
	.align		4
        /*0074*/ 	.byte	0x03, 0x5f
        /*0076*/ 	.short	0x0101


	//----- nvinfo : EIATTR_VRC_CTA_INIT_COUNT
	.align		4
        /*0078*/ 	.byte	0x02, 0x4a
	.zero		1
	.zero		1


	//----- nvinfo : EIATTR_EXIT_INSTR_OFFSETS
	.align		4
        /*007c*/ 	.byte	0x04, 0x1c
        /*007e*/ 	.short	(.L_21 - .L_20)


	//   ....[0]....
.L_20:
        /*0080*/ 	.word	0x000005e0


	//   ....[1]....
        /*0084*/ 	.word	0x00000630


	//----- nvinfo : EIATTR_CBANK_PARAM_SIZE
	.align		4
.L_21:
        /*0088*/ 	.byte	0x03, 0x19
        /*008a*/ 	.short	0x0024


	//----- nvinfo : EIATTR_PARAM_CBANK
	.align		4
        /*008c*/ 	.byte	0x04, 0x0a
        /*008e*/ 	.short	(.L_23 - .L_22)
	.align		4
.L_22:
        /*0090*/ 	.word	index@(.nv.constant0._Z27matrix_multiplication_tiledPiS_S_iii)
        /*0094*/ 	.short	0x0380
        /*0096*/ 	.short	0x0024


	//----- nvinfo : EIATTR_SW_WAR
	.align		4
.L_23:
        /*0098*/ 	.byte	0x04, 0x36
        /*009a*/ 	.short	(.L_25 - .L_24)
.L_24:
        /*009c*/ 	.word	0x00000008
.L_25:


//--------------------- .nv.callgraph             --------------------------
	.section	.nv.callgraph,"",@"SHT_CUDA_CALLGRAPH"
	.align	4
	.sectionentsize	8
	.align		4
        /*0000*/ 	.word	0x00000000
	.align		4
        /*0004*/ 	.word	0xffffffff
	.align		4
        /*0008*/ 	.word	0x00000000
	.align		4
        /*000c*/ 	.word	0xfffffffe
	.align		4
        /*0010*/ 	.word	0x00000000
	.align		4
        /*0014*/ 	.word	0xfffffffd
	.align		4
        /*0018*/ 	.word	0x00000000
	.align		4
        /*001c*/ 	.word	0xfffffffc


//--------------------- .text._Z27matrix_multiplication_tiledPiS_S_iii --------------------------
	.section	.text._Z27matrix_multiplication_tiledPiS_S_iii,"ax",@progbits
	.align	128
        .global         _Z27matrix_multiplication_tiledPiS_S_iii
        .type           _Z27matrix_multiplication_tiledPiS_S_iii,@function
        .size           _Z27matrix_multiplication_tiledPiS_S_iii,(.L_x_3 - _Z27matrix_multiplication_tiledPiS_S_iii)
        .other          _Z27matrix_multiplication_tiledPiS_S_iii,@"STO_CUDA_ENTRY STV_DEFAULT"
_Z27matrix_multiplication_tiledPiS_S_iii:
.text._Z27matrix_multiplication_tiledPiS_S_iii:
[----:B------:R-:W-:Y:S01]  /*0000*/  LDC R1, c[0x0][0x37c] ;  /* 0x0000df00ff017b82 */ /* 0x000fe20000000800 */
[----:B------:R-:W0:Y:S01]  /*0010*/  S2R R2, SR_CTAID.Y ;  /* 0x0000000000027919 */ /* 0x000e220000002600 */
[----:B------:R-:W1:Y:S01]  /*0020*/  LDCU UR10, c[0x0][0x39c] ;  /* 0x00007380ff0a77ac */ /* 0x000e620008000800 */
[----:B------:R-:W-:Y:S01]  /*0030*/  HFMA2 R21, -RZ, RZ, 0, 0 ;  /* 0x00000000ff157431 */ /* 0x000fe200000001ff */
[----:B------:R-:W0:Y:S01]  /*0040*/  S2R R0, SR_TID.Y ;  /* 0x0000000000007919 */ /* 0x000e220000002200 */
[----:B------:R-:W2:Y:S01]  /*0050*/  LDCU UR14, c[0x0][0x3a0] ;  /* 0x00007400ff0e77ac */ /* 0x000ea20008000800 */
[----:B------:R-:W3:Y:S01]  /*0060*/  S2R R4, SR_CTAID.X ;  /* 0x0000000000047919 */ /* 0x000ee20000002500 */
[----:B------:R-:W4:Y:S01]  /*0070*/  LDCU.64 UR8, c[0x0][0x358] ;  /* 0x00006b00ff0877ac */ /* 0x000f220008000a00 */
[----:B------:R-:W3:Y:S01]  /*0080*/  S2R R13, SR_TID.X ;  /* 0x00000000000d7919 */ /* 0x000ee20000002100 */
[----:B-1----:R-:W-:Y:S01]  /*0090*/  UISETP.GE.AND UP0, UPT, UR10, 0x1, UPT ;  /* 0x000000010a00788c */ /* 0x002fe2000bf06270 */
[----:B0-----:R-:W-:-:S02]  /*00a0*/  LEA R2, R2, R0, 0x4 ;  /* 0x0000000002027211 */ /* 0x001fc400078e20ff */
[----:B---3--:R-:W-:-:S06]  /*00b0*/  LEA R3, R4, R13, 0x4 ;  /* 0x0000000d04037211 */ /* 0x008fcc00078e20ff */
[----:B--2-4-:R-:W-:Y:S05]  /*00c0*/  BRA.U !UP0, `(.L_x_0) ;  /* 0x0000000508387547 */ /* 0x014fea000b800000 */
[----:B------:R-:W0:Y:S01]  /*00d0*/  S2UR UR7, SR_CgaCtaId ;  /* 0x00000000000779c3 */ /* 0x000e220000008800 */
[----:B------:R-:W1:Y:S01]  /*00e0*/  LDCU UR11, c[0x0][0x3a0] ;  /* 0x00007400ff0b77ac */ /* 0x000e620008000800 */
[----:B------:R-:W-:Y:S01]  /*00f0*/  MOV R21, RZ ;  /* 0x000000ff00157202 */ /* 0x000fe20000000f00 */
[----:B------:R-:W-:Y:S01]  /*0100*/  IMAD R12, R2, UR10, R13 ;  /* 0x0000000a020c7c24 */ /* 0x000fe2000f8e020d */
[----:B------:R-:W-:Y:S01]  /*0110*/  UMOV UR5, 0x400 ;  /* 0x0000040000057882 */ /* 0x000fe20000000000 */
[----:B------:R-:W-:-:S03]  /*0120*/  UIADD3 UR4, UPT, UPT, UR10, 0xf, URZ ;  /* 0x0000000f0a047890 */ /* 0x000fc6000fffe0ff */
[----:B------:R-:W2:Y:S01]  /*0130*/  LDC R14, c[0x0][0x3a0] ;  /* 0x0000e800ff0e7b82 */ /* 0x000ea20000000800 */
[----:B------:R-:W-:Y:S02]  /*0140*/  UIADD3 UR6, UPT, UPT, UR5, 0x400, URZ ;  /* 0x0000040005067890 */ /* 0x000fe4000fffe0ff */
[----:B------:R-:W-:Y:S01]  /*0150*/  USHF.R.U32.HI UR4, URZ, 0x4, UR4 ;  /* 0x00000004ff047899 */ /* 0x000fe20008011604 */
[----:B------:R-:W3:Y:S03]  /*0160*/  LDCU.64 UR12, c[0x0][0x398] ;  /* 0x00007300ff0c77ac */ /* 0x000ee60008000a00 */
[----:B------:R-:W-:Y:S01]  /*0170*/  UIADD3 UR4, UPT, UPT, -UR4, URZ, URZ ;  /* 0x000000ff04047290 */ /* 0x000fe2000fffe1ff */
[----:B-1----:R-:W-:Y:S01]  /*0180*/  IMAD R19, R0, UR11, R13 ;  /* 0x0000000b00137c24 */ /* 0x002fe2000f8e020d */
[----:B0-----:R-:W-:-:S04]  /*0190*/  ULEA UR5, UR7, UR5, 0x18 ;  /* 0x0000000507057291 */ /* 0x001fc8000f8ec0ff */
[----:B------:R-:W-:Y:S01]  /*01a0*/  LEA R19, R4, R19, 0x4 ;  /* 0x0000001304137211 */ /* 0x000fe200078e20ff */
[----:B------:R-:W-:Y:S01]  /*01b0*/  ULEA UR6, UR7, UR6, 0x18 ;  /* 0x0000000607067291 */ /* 0x000fe2000f8ec0ff */
[----:B------:R-:W-:-:S05]  /*01c0*/  LEA R16, R0, UR5, 0x6 ;  /* 0x0000000500107c11 */ /* 0x000fca000f8e30ff */
[C---:B------:R-:W-:Y:S02]  /*01d0*/  LEA R17, R13.reuse, UR6, 0x2 ;  /* 0x000000060d117c11 */ /* 0x040fe4000f8e10ff */
[----:B------:R-:W-:Y:S02]  /*01e0*/  LEA R18, R13, R16, 0x2 ;  /* 0x000000100d127211 */ /* 0x000fe400078e10ff */
[----:B---3--:R-:W-:-:S07]  /*01f0*/  LEA R15, R0, R17, 0x6 ;  /* 0x00000011000f7211 */ /* 0x008fce00078e30ff */
.L_x_1:
[----:B------:R-:W-:Y:S01]  /*0200*/  ISETP.GE.U32.AND P1, PT, R13, UR13, PT ;  /* 0x0000000d0d007c0c */ /* 0x000fe2000bf26070 */
[----:B------:R-:W-:Y:S01]  /*0210*/  HFMA2 R22, -RZ, RZ, 0, 0 ;  /* 0x00000000ff167431 */ /* 0x000fe200000001ff */
[----:B------:R-:W-:Y:S02]  /*0220*/  ISETP.GE.U32.AND P0, PT, R0, UR13, PT ;  /* 0x0000000d00007c0c */ /* 0x000fe4000bf06070 */
[----:B------:R-:W-:Y:S02]  /*0230*/  ISETP.GE.OR P1, PT, R2, UR12, P1 ;  /* 0x0000000c02007c0c */ /* 0x000fe40008f26670 */
[----:B--2---:R-:W-:Y:S02]  /*0240*/  ISETP.GE.OR P0, PT, R3, R14, P0 ;  /* 0x0000000e0300720c */ /* 0x004fe40000706670 */
[----:B------:R-:W-:-:S09]  /*0250*/  MOV R29, RZ ;  /* 0x000000ff001d7202 */ /* 0x000fd20000000f00 */
[----:B------:R-:W0:Y:S08]  /*0260*/  @!P1 LDC.64 R6, c[0x0][0x380] ;  /* 0x0000e000ff069b82 */ /* 0x000e300000000a00 */
[----:B------:R-:W1:Y:S01]  /*0270*/  @!P0 LDC.64 R4, c[0x0][0x388] ;  /* 0x0000e200ff048b82 */ /* 0x000e620000000a00 */
[----:B0-----:R-:W-:-:S05]  /*0280*/  @!P1 IMAD.WIDE.U32 R6, R12, 0x4, R6 ;  /* 0x000000040c069825 */ /* 0x001fca00078e0006 */
[----:B------:R-:W2:Y:S01]  /*0290*/  @!P1 LDG.E R29, desc[UR8][R6.64] ;  /* 0x00000008061d9981 */ /* 0x000ea2000c1e1900 */
[----:B-1----:R-:W-:-:S05]  /*02a0*/  @!P0 IMAD.WIDE.U32 R24, R19, 0x4, R4 ;  /* 0x0000000413188825 */ /* 0x002fca00078e0004 */
[----:B------:R-:W3:Y:S01]  /*02b0*/  @!P0 LDG.E R22, desc[UR8][R24.64] ;  /* 0x0000000818168981 */ /* 0x000ee2000c1e1900 */
[----:B------:R-:W-:-:S04]  /*02c0*/  UIADD3 UR4, UPT, UPT, UR4, 0x1, URZ ;  /* 0x0000000104047890 */ /* 0x000fc8000fffe0ff */
[----:B------:R-:W-:Y:S01]  /*02d0*/  UISETP.NE.AND UP0, UPT, UR4, URZ, UPT ;  /* 0x000000ff0400728c */ /* 0x000fe2000bf05270 */
[----:B------:R-:W-:Y:S02]  /*02e0*/  IADD3 R0, PT, PT, R0, 0x10, RZ ;  /* 0x0000001000007810 */ /* 0x000fe40007ffe0ff */
[----:B------:R-:W-:Y:S02]  /*02f0*/  IADD3 R13, PT, PT, R13, 0x10, RZ ;  /* 0x000000100d0d7810 */ /* 0x000fe40007ffe0ff */
[----:B------:R-:W-:Y:S02]  /*0300*/  IADD3 R12, PT, PT, R12, 0x10, RZ ;  /* 0x000000100c0c7810 */ /* 0x000fe40007ffe0ff */
[----:B------:R-:W-:Y:S01]  /*0310*/  LEA R19, R14, R19, 0x4 ;  /* 0x000000130e137211 */ /* 0x000fe200078e20ff */
[----:B--2---:R-:W-:Y:S04]  /*0320*/  STS [R18], R29 ;  /* 0x0000001d12007388 */ /* 0x004fe80000000800 */
[----:B---3--:R-:W-:Y:S01]  /*0330*/  STS [R15], R22 ;  /* 0x000000160f007388 */ /* 0x008fe20000000800 */
[----:B------:R-:W-:Y:S06]  /*0340*/  BAR.SYNC.DEFER_BLOCKING 0x0 ;  /* 0x0000000000007b1d */ /* 0x000fec0000010000 */
[----:B------:R-:W-:Y:S04]  /*0350*/  LDS R28, [R17] ;  /* 0x00000000111c7984 */ /* 0x000fe80000000800 */
[----:B------:R-:W0:Y:S04]  /*0360*/  LDS.128 R8, [R16] ;  /* 0x0000000010087984 */ /* 0x000e280000000c00 */
[----:B------:R-:W1:Y:S04]  /*0370*/  LDS R24, [R17+0x40] ;  /* 0x0000400011187984 */ /* 0x000e680000000800 */
[----:B------:R-:W2:Y:S04]  /*0380*/  LDS R27, [R17+0x80] ;  /* 0x00008000111b7984 */ /* 0x000ea80000000800 */
[----:B------:R-:W3:Y:S04]  /*0390*/  LDS R26, [R17+0xc0] ;  /* 0x0000c000111a7984 */ /* 0x000ee80000000800 */
[----:B------:R-:W-:Y:S04]  /*03a0*/  LDS R23, [R17+0x100] ;  /* 0x0001000011177984 */ /* 0x000fe80000000800 */
[----:B------:R-:W4:Y:S04]  /*03b0*/  LDS.128 R4, [R16+0x10] ;  /* 0x0000100010047984 */ /* 0x000f280000000c00 */
[----:B------:R-:W5:Y:S04]  /*03c0*/  LDS R20, [R17+0x140] ;  /* 0x0001400011147984 */ /* 0x000f680000000800 */
[----:B------:R-:W5:Y:S04]  /*03d0*/  LDS R25, [R17+0x180] ;  /* 0x0001800011197984 */ /* 0x000f680000000800 */
[----:B------:R-:W5:Y:S01]  /*03e0*/  LDS R22, [R17+0x1c0] ;  /* 0x0001c00011167984 */ /* 0x000f620000000800 */
[----:B0-----:R-:W-:-:S03]  /*03f0*/  IMAD R8, R8, R28, R21 ;  /* 0x0000001c08087224 */ /* 0x001fc600078e0215 */
[----:B------:R-:W-:Y:S01]  /*0400*/  LDS R21, [R17+0x200] ;  /* 0x0002000011157984 */ /* 0x000fe20000000800 */
[----:B-1----:R-:W-:-:S03]  /*0410*/  IMAD R8, R24, R9, R8 ;  /* 0x0000000918087224 */ /* 0x002fc600078e0208 */
[----:B------:R-:W-:Y:S01]  /*0420*/  LDS R24, [R17+0x240] ;  /* 0x0002400011187984 */ /* 0x000fe20000000800 */
[----:B--2---:R-:W-:-:S04]  /*0430*/  IMAD R8, R27, R10, R8 ;  /* 0x0000000a1b087224 */ /* 0x004fc800078e0208 */
[----:B---3--:R-:W-:Y:S02]  /*0440*/  IMAD R26, R26, R11, R8 ;  /* 0x0000000b1a1a7224 */ /* 0x008fe400078e0208 */
[----:B------:R-:W0:Y:S02]  /*0450*/  LDS.128 R8, [R16+0x20] ;  /* 0x0000200010087984 */ /* 0x000e240000000c00 */
[----:B----4-:R-:W-:Y:S02]  /*0460*/  IMAD R4, R4, R23, R26 ;  /* 0x0000001704047224 */ /* 0x010fe400078e021a */
[----:B------:R-:W1:Y:S02]  /*0470*/  LDS R23, [R17+0x280] ;  /* 0x0002800011177984 */ /* 0x000e640000000800 */
[----:B-----5:R-:W-:Y:S02]  /*0480*/  IMAD R4, R20, R5, R4 ;  /* 0x0000000514047224 */ /* 0x020fe400078e0204 */
[----:B------:R-:W2:Y:S02]  /*0490*/  LDS R20, [R17+0x2c0] ;  /* 0x0002c00011147984 */ /* 0x000ea40000000800 */
[----:B------:R-:W-:-:S02]  /*04a0*/  IMAD R4, R25, R6, R4 ;  /* 0x0000000619047224 */ /* 0x000fc400078e0204 */
[----:B------:R-:W-:Y:S02]  /*04b0*/  LDS R25, [R17+0x300] ;  /* 0x0003000011197984 */ /* 0x000fe40000000800 */
[----:B------:R-:W-:Y:S02]  /*04c0*/  IMAD R26, R22, R7, R4 ;  /* 0x00000007161a7224 */ /* 0x000fe400078e0204 */
[----:B------:R-:W3:Y:S04]  /*04d0*/  LDS.128 R4, [R16+0x30] ;  /* 0x0000300010047984 */ /* 0x000ee80000000c00 */
[----:B------:R-:W4:Y:S01]  /*04e0*/  LDS R22, [R17+0x340] ;  /* 0x0003400011167984 */ /* 0x000f220000000800 */
[----:B0-----:R-:W-:-:S03]  /*04f0*/  IMAD R26, R8, R21, R26 ;  /* 0x00000015081a7224 */ /* 0x001fc600078e021a */
[----:B------:R-:W0:Y:S04]  /*0500*/  LDS R21, [R17+0x380] ;  /* 0x0003800011157984 */ /* 0x000e280000000800 */
[----:B------:R-:W5:Y:S01]  /*0510*/  LDS R8, [R17+0x3c0] ;  /* 0x0003c00011087984 */ /* 0x000f620000000800 */
[----:B------:R-:W-:-:S04]  /*0520*/  IMAD R9, R24, R9, R26 ;  /* 0x0000000918097224 */ /* 0x000fc800078e021a */
[----:B-1----:R-:W-:-:S04]  /*0530*/  IMAD R9, R23, R10, R9 ;  /* 0x0000000a17097224 */ /* 0x002fc800078e0209 */
[----:B--2---:R-:W-:-:S04]  /*0540*/  IMAD R9, R20, R11, R9 ;  /* 0x0000000b14097224 */ /* 0x004fc800078e0209 */
[----:B---3--:R-:W-:-:S04]  /*0550*/  IMAD R4, R4, R25, R9 ;  /* 0x0000001904047224 */ /* 0x008fc800078e0209 */
[----:B----4-:R-:W-:-:S04]  /*0560*/  IMAD R4, R22, R5, R4 ;  /* 0x0000000516047224 */ /* 0x010fc800078e0204 */
[----:B0-----:R-:W-:-:S04]  /*0570*/  IMAD R21, R21, R6, R4 ;  /* 0x0000000615157224 */ /* 0x001fc800078e0204 */
[----:B-----5:R-:W-:Y:S01]  /*0580*/  IMAD R21, R8, R7, R21 ;  /* 0x0000000708157224 */ /* 0x020fe200078e0215 */
[----:B------:R-:W-:Y:S06]  /*0590*/  BAR.SYNC.DEFER_BLOCKING 0x0 ;  /* 0x0000000000007b1d */ /* 0x000fec0000010000 */
[----:B------:R-:W-:Y:S05]  /*05a0*/  BRA.U UP0, `(.L_x_1) ;  /* 0xfffffffd00147547 */ /* 0x000fea000b83ffff */
.L_x_0:
[----:B------:R-:W0:Y:S01]  /*05b0*/  LDCU UR4, c[0x0][0x398] ;  /* 0x00007300ff0477ac */ /* 0x000e220008000800 */
[----:B------:R-:W-:-:S04]  /*05c0*/  ISETP.GE.AND P0, PT, R3, UR14, PT ;  /* 0x0000000e03007c0c */ /* 0x000fc8000bf06270 */
[----:B0-----:R-:W-:-:S13]  /*05d0*/  ISETP.GE.OR P0, PT, R2, UR4, P0 ;  /* 0x0000000402007c0c */ /* 0x001fda0008706670 */
[----:B------:R-:W-:Y:S05]  /*05e0*/  @P0 EXIT ;  /* 0x000000000000094d */ /* 0x000fea0003800000 */
[----:B------:R-:W0:Y:S01]  /*05f0*/  LDC.64 R4, c[0x0][0x390] ;  /* 0x0000e400ff047b82 */ /* 0x000e220000000a00 */
[----:B------:R-:W-:-:S04]  /*0600*/  IMAD R3, R2, UR14, R3 ;  /* 0x0000000e02037c24 */ /* 0x000fc8000f8e0203 */
[----:B0-----:R-:W-:-:S05]  /*0610*/  IMAD.WIDE R2, R3, 0x4, R4 ;  /* 0x0000000403027825 */ /* 0x001fca00078e0204 */
[----:B------:R-:W-:Y:S01]  /*0620*/  STG.E desc[UR8][R2.64], R21 ;  /* 0x0000001502007986 */ /* 0x000fe2000c101908 */
[----:B------:R-:W-:Y:S05]  /*0630*/  EXIT ;  /* 0x000000000000794d */ /* 0x000fea0003800000 */
.L_x_2:
[----:B------:R-:W-:-:S00]  /*0640*/  BRA `(.L_x_2) ;  /* 0xfffffffc00fc7947 */ /* 0x000fc0000383ffff */
[----:B------:R-:W-:-:S00]  /*0650*/  NOP ;  /* 0x0000000000007918 */ /* 0x000fc00000000000 */
        /* <DEDUP_REMOVED lines=10> */
.L_x_3:


//--------------------- .nv.shared._Z27matrix_multiplication_tiledPiS_S_iii --------------------------
	.section	.nv.shared._Z27matrix_multiplication_tiledPiS_S_iii,"aw",@nobits
	.sectionflags	@""
	.align	4
.nv.shared._Z27matrix_multiplication_tiledPiS_S_iii:
	.zero		3072


//--------------------- .nv.shared.reserved.0     --------------------------
	.section	.nv.shared.reserved.0,"aw",@nobits
	.weak		__nv_reservedSMEM_offset_0_alias
	.size		__nv_reservedSMEM_offset_0_alias, 0, 64
	.other		__nv_reservedSMEM_offset_0_alias,@"STO_CUDA_RESERVED_SHARED STV_DEFAULT"
__nv_reservedSMEM_offset_0_alias:
	.zero		0
	.zero		64


//--------------------- .nv.constant0._Z27matrix_multiplication_tiledPiS_S_iii --------------------------
	.section	.nv.constant0._Z27matrix_multiplication_tiledPiS_S_iii,"a",@progbits
	.sectionflags	@""
	.align	4
.nv.constant0._Z27matrix_multiplication_tiledPiS_S_iii:
	.zero		932


//--------------------- SYMBOLS --------------------------

	.type		.nv.reservedSmem.offset0,@object
	.size		.nv.reservedSmem.offset0,0x4
	.type		.nv.reservedSmem.cap,@object
	.size		.nv.reservedSmem.cap,0x4
